//
// Generated by NVIDIA NVVM Compiler
//
// Compiler Build ID: CL-36424714
// Cuda compilation tools, release 13.0, V13.0.88
// Based on NVVM 20.0.0
//

.version 9.0
.target sm_100
.address_size 64

	// .globl	_Z3addPiS_S_i

.visible .entry _Z3addPiS_S_i(
	.param .u64 .ptr .align 1 _Z3addPiS_S_i_param_0,
	.param .u64 .ptr .align 1 _Z3addPiS_S_i_param_1,
	.param .u64 .ptr .align 1 _Z3addPiS_S_i_param_2,
	.param .u32 _Z3addPiS_S_i_param_3
)
{
	.reg .pred 	%p<2>;
	.reg .b32 	%r<15>;
	.reg .b64 	%rd<11>;

	ld.param.u64 	%rd1, [_Z3addPiS_S_i_param_0];
	ld.param.u64 	%rd2, [_Z3addPiS_S_i_param_1];
	ld.param.u64 	%rd3, [_Z3addPiS_S_i_param_2];
	ld.param.u32 	%r2, [_Z3addPiS_S_i_param_3];
	mov.u32 	%r3, %ctaid.x;
	mov.u32 	%r4, %ctaid.y;
	shl.b32 	%r5, %r3, 20;
	shl.b32 	%r6, %r4, 10;
	mov.u32 	%r7, %ntid.y;
	mov.u32 	%r8, %tid.x;
	mov.u32 	%r9, %tid.y;
	or.b32  	%r10, %r6, %r9;
	add.s32 	%r11, %r10, %r5;
	mad.lo.s32 	%r1, %r7, %r8, %r11;
	setp.ge.s32 	%p1, %r1, %r2;
	@%p1 bra 	$L__BB0_2;
	cvta.to.global.u64 	%rd4, %rd1;
	cvta.to.global.u64 	%rd5, %rd2;
	cvta.to.global.u64 	%rd6, %rd3;
	mul.wide.s32 	%rd7, %r1, 4;
	add.s64 	%rd8, %rd4, %rd7;
	ld.global.u32 	%r12, [%rd8];
	add.s64 	%rd9, %rd5, %rd7;
	ld.global.u32 	%r13, [%rd9];
	add.s32 	%r14, %r13, %r12;
	add.s64 	%rd10, %rd6, %rd7;
	st.global.u32 	[%rd10], %r14;
$L__BB0_2:
	ret;

}


// ===== COMPILED SASS (sm_100) =====

	.target	sm_100

	.elftype	@"ET_EXEC"


//--------------------- .note.nv.tkinfo           --------------------------
	.section	.note.nv.tkinfo,"",@"SHT_NOTE"
	.sectionflags	@"SHF_NOTE_NV_TKINFO"
	.tkinfo
        /*0018*/ 	.word	0x00000002
        /*0030*/ 	.string	""
        /*0030*/ 	.string	"ptxas"
        /*0030*/ 	.string	"Cuda compilation tools, release 13.0, V13.0.88"
        /*0030*/ 	.string	"Build cuda_13.0.r13.0/compiler.36424714_0"
        /*0030*/ 	.string	"-arch sm_100 -m 64 "



//--------------------- .note.nv.cuinfo           --------------------------
	.section	.note.nv.cuinfo,"",@"SHT_NOTE"
	.sectionflags	@"SHF_NOTE_NV_CUINFO"
        /*0018*/ 	.short	0x0002
        /*001a*/ 	.short	0x0064
        /*001c*/ 	.short	0x0082
	.zero		2


//--------------------- .nv.info                  --------------------------
	.section	.nv.info,"",@"SHT_CUDA_INFO"
	.align	4


	//----- nvinfo : EIATTR_REGCOUNT
	.align		4
        /*0000*/ 	.byte	0x04, 0x2f
        /*0002*/ 	.short	(.L_1 - .L_0)
	.align		4
.L_0:
        /*0004*/ 	.word	index@(_Z3addPiS_S_i)
        /*0008*/ 	.word	0x0000000c


	//----- nvinfo : EIATTR_FRAME_SIZE
	.align		4
.L_1:
        /*000c*/ 	.byte	0x04, 0x11
        /*000e*/ 	.short	(.L_3 - .L_2)
	.align		4
.L_2:
        /*0010*/ 	.word	index@(_Z3addPiS_S_i)
        /*0014*/ 	.word	0x00000000


	//----- nvinfo : EIATTR_MIN_STACK_SIZE
	.align		4
.L_3:
        /*0018*/ 	.byte	0x04, 0x12
        /*001a*/ 	.short	(.L_5 - .L_4)
	.align		4
.L_4:
        /*001c*/ 	.word	index@(_Z3addPiS_S_i)
        /*0020*/ 	.word	0x00000000
.L_5:


//--------------------- .nv.compat                --------------------------
	.section	.nv.compat,"",@"SHT_CUDA_COMPAT_INFO"
	.align	4
        /*0000*/ 	.byte	0x02, 0x09, 0x00, 0x00, 0x02, 0x02, 0x01, 0x00, 0x02, 0x05, 0x05, 0x00, 0x03, 0x07, 0x01, 0x01
        /*0010*/ 	.byte	0x02, 0x03, 0x00, 0x00, 0x02, 0x06, 0x01, 0x00, 0x04, 0x0b, 0x08, 0x00, 0x09, 0x00, 0x00, 0x00
        /*0020*/ 	.byte	0x00, 0x00, 0x00, 0x00


//--------------------- .nv.info._Z3addPiS_S_i    --------------------------
	.section	.nv.info._Z3addPiS_S_i,"",@"SHT_CUDA_INFO"
	.sectionflags	@""
	.align	4


	//----- nvinfo : EIATTR_CUDA_API_VERSION
	.align		4
        /*0000*/ 	.byte	0x04, 0x37
        /*0002*/ 	.short	(.L_7 - .L_6)
.L_6:
        /*0004*/ 	.word	0x00000082


	//----- nvinfo : EIATTR_KPARAM_INFO
	.align		4
.L_7:
        /*0008*/ 	.byte	0x04, 0x17
        /*000a*/ 	.short	(.L_9 - .L_8)
.L_8:
        /*000c*/ 	.word	0x00000000
        /*0010*/ 	.short	0x0003
        /*0012*/ 	.short	0x0018
        /*0014*/ 	.byte	0x00, 0xf0, 0x11, 0x00


	//----- nvinfo : EIATTR_KPARAM_INFO
	.align		4
.L_9:
        /*0018*/ 	.byte	0x04, 0x17
        /*001a*/ 	.short	(.L_11 - .L_10)
.L_10:
        /*001c*/ 	.word	0x00000000
        /*0020*/ 	.short	0x0002
        /*0022*/ 	.short	0x0010
        /*0024*/ 	.byte	0x00, 0xf5, 0x21, 0x00


	//----- nvinfo : EIATTR_KPARAM_INFO
	.align		4
.L_11:
        /*0028*/ 	.byte	0x04, 0x17
        /*002a*/ 	.short	(.L_13 - .L_12)
.L_12:
        /*002c*/ 	.word	0x00000000
        /*0030*/ 	.short	0x0001
        /*0032*/ 	.short	0x0008
        /*0034*/ 	.byte	0x00, 0xf5, 0x21, 0x00


	//----- nvinfo : EIATTR_KPARAM_INFO
	.align		4
.L_13:
        /*0038*/ 	.byte	0x04, 0x17
        /*003a*/ 	.short	(.L_15 - .L_14)
.L_14:
        /*003c*/ 	.word	0x00000000
        /*0040*/ 	.short	0x0000
        /*0042*/ 	.short	0x0000
        /*0044*/ 	.byte	0x00, 0xf5, 0x21, 0x00


	//----- nvinfo : EIATTR_SPARSE_MMA_MASK
	.align		4
.L_15:
        /*0048*/ 	.byte	0x03, 0x50
        /*004a*/ 	.short	0x0000


	//----- nvinfo : EIATTR_MAXREG_COUNT
	.align		4
        /*004c*/ 	.byte	0x03, 0x1b
        /*004e*/ 	.short	0x00ff


	//----- nvinfo : EIATTR_MERCURY_ISA_VERSION
	.align		4
        /*0050*/ 	.byte	0x03, 0x5f
        /*0052*/ 	.short	0x0101


	//----- nvinfo : EIATTR_VRC_CTA_INIT_COUNT
	.align		4
        /*0054*/ 	.byte	0x02, 0x4a
	.zero		1
	.zero		1


	//----- nvinfo : EIATTR_EXIT_INSTR_OFFSETS
	.align		4
        /*0058*/ 	.byte	0x04, 0x1c
        /*005a*/ 	.short	(.L_17 - .L_16)


	//   ....[0]....
.L_16:
        /*005c*/ 	.word	0x000000c0


	//   ....[1]....
        /*0060*/ 	.word	0x00000180


	//----- nvinfo : EIATTR_CBANK_PARAM_SIZE
	.align		4
.L_17:
        /*0064*/ 	.byte	0x03, 0x19
        /*0066*/ 	.short	0x001c


	//----- nvinfo : EIATTR_PARAM_CBANK
	.align		4
        /*0068*/ 	.byte	0x04, 0x0a
        /*006a*/ 	.short	(.L_19 - .L_18)
	.align		4
.L_18:
        /*006c*/ 	.word	index@(.nv.constant0._Z3addPiS_S_i)
        /*0070*/ 	.short	0x0380
        /*0072*/ 	.short	0x001c


	//----- nvinfo : EIATTR_SW_WAR
	.align		4
.L_19:
        /*0074*/ 	.byte	0x04, 0x36
        /*0076*/ 	.short	(.L_21 - .L_20)
.L_20:
        /*0078*/ 	.word	0x00000008
.L_21:


//--------------------- .nv.callgraph             --------------------------
	.section	.nv.callgraph,"",@"SHT_CUDA_CALLGRAPH"
	.align	4
	.sectionentsize	8
	.align		4
        /*0000*/ 	.word	0x00000000
	.align		4
        /*0004*/ 	.word	0xffffffff
	.align		4
        /*0008*/ 	.word	0x00000000
	.align		4
        /*000c*/ 	.word	0xfffffffe
	.align		4
        /*0010*/ 	.word	0x00000000
	.align		4
        /*0014*/ 	.word	0xfffffffd
	.align		4
        /*0018*/ 	.word	0x00000000
	.align		4
        /*001c*/ 	.word	0xfffffffc


//--------------------- .text._Z3addPiS_S_i       --------------------------
	.section	.text._Z3addPiS_S_i,"ax",@progbits
	.align	128
        .global         _Z3addPiS_S_i
        .type           _Z3addPiS_S_i,@function
        .size           _Z3addPiS_S_i,(.L_x_1 - _Z3addPiS_S_i)
        .other          _Z3addPiS_S_i,@"STO_CUDA_ENTRY STV_DEFAULT"
_Z3addPiS_S_i:
.text._Z3addPiS_S_i:
[----:B------:R-:W-:Y:S01]  /*0000*/  LDC R1, c[0x0][0x37c] ;  /* 0x0000df00ff017b82 */ /* 0x000fe20000000800 */
[----:B------:R-:W0:Y:S07]  /*0010*/  S2R R0, SR_TID.Y ;  /* 0x0000000000007919 */ /* 0x000e2e0000002200 */
[----:B------:R-:W1:Y:S01]  /*0020*/  S2UR UR4, SR_CTAID.Y ;  /* 0x00000000000479c3 */ /* 0x000e620000002600 */
[----:B------:R-:W2:Y:S01]  /*0030*/  LDCU UR5, c[0x0][0x364] ;  /* 0x00006c80ff0577ac */ /* 0x000ea20008000800 */
[----:B------:R-:W3:Y:S01]  /*0040*/  S2R R3, SR_CTAID.X ;  /* 0x0000000000037919 */ /* 0x000ee20000002500 */
[----:B------:R-:W4:Y:S01]  /*0050*/  LDCU UR6, c[0x0][0x398] ;  /* 0x00007300ff0677ac */ /* 0x000f220008000800 */
[----:B------:R-:W2:Y:S01]  /*0060*/  S2R R9, SR_TID.X ;  /* 0x0000000000097919 */ /* 0x000ea20000002100 */
[----:B-1----:R-:W-:-:S06]  /*0070*/  USHF.L.U32 UR4, UR4, 0xa, URZ ;  /* 0x0000000a04047899 */ /* 0x002fcc00080006ff */
[----:B0-----:R-:W-:-:S04]  /*0080*/  LOP3.LUT R0, R0, UR4, RZ, 0xfc, !PT ;  /* 0x0000000400007c12 */ /* 0x001fc8000f8efcff */
[----:B---3--:R-:W-:-:S05]  /*0090*/  LEA R0, R3, R0, 0x14 ;  /* 0x0000000003007211 */ /* 0x008fca00078ea0ff */
[----:B--2---:R-:W-:-:S05]  /*00a0*/  IMAD R9, R9, UR5, R0 ;  /* 0x0000000509097c24 */ /* 0x004fca000f8e0200 */
[----:B----4-:R-:W-:-:S13]  /*00b0*/  ISETP.GE.AND P0, PT, R9, UR6, PT ;  /* 0x0000000609007c0c */ /* 0x010fda000bf06270 */
[----:B------:R-:W-:Y:S05]  /*00c0*/  @P0 EXIT ;  /* 0x000000000000094d */ /* 0x000fea0003800000 */
[----:B------:R-:W0:Y:S01]  /*00d0*/  LDC.64 R2, c[0x0][0x380] ;  /* 0x0000e000ff027b82 */ /* 0x000e220000000a00 */
[----:B------:R-:W1:Y:S07]  /*00e0*/  LDCU.64 UR4, c[0x0][0x358] ;  /* 0x00006b00ff0477ac */ /* 0x000e6e0008000a00 */
[----:B------:R-:W2:Y:S08]  /*00f0*/  LDC.64 R4, c[0x0][0x388] ;  /* 0x0000e200ff047b82 */ /* 0x000eb00000000a00 */
[----:B------:R-:W3:Y:S01]  /*0100*/  LDC.64 R6, c[0x0][0x390] ;  /* 0x0000e400ff067b82 */ /* 0x000ee20000000a00 */
[----:B0-----:R-:W-:-:S06]  /*0110*/  IMAD.WIDE R2, R9, 0x4, R2 ;  /* 0x0000000409027825 */ /* 0x001fcc00078e0202 */
[----:B-1----:R-:W4:Y:S01]  /*0120*/  LDG.E R2, desc[UR4][R2.64] ;  /* 0x0000000402027981 */ /* 0x002f22000c1e1900 */
[----:B--2---:R-:W-:-:S06]  /*0130*/  IMAD.WIDE R4, R9, 0x4, R4 ;  /* 0x0000000409047825 */ /* 0x004fcc00078e0204 */
[----:B------:R-:W4:Y:S01]  /*0140*/  LDG.E R5, desc[UR4][R4.64] ;  /* 0x0000000404057981 */ /* 0x000f22000c1e1900 */
[----:B---3--:R-:W-:Y:S01]  /*0150*/  IMAD.WIDE R6, R9, 0x4, R6 ;  /* 0x0000000409067825 */ /* 0x008fe200078e0206 */
[----:B----4-:R-:W-:-:S05]  /*0160*/  IADD3 R9, PT, PT, R2, R5, RZ ;  /* 0x0000000502097210 */ /* 0x010fca0007ffe0ff */
[----:B------:R-:W-:Y:S01]  /*0170*/  STG.E desc[UR4][R6.64], R9 ;  /* 0x0000000906007986 */ /* 0x000fe2000c101904 */
[----:B------:R-:W-:Y:S05]  /*0180*/  EXIT ;  /* 0x000000000000794d */ /* 0x000fea0003800000 */
.L_x_0:
[----:B------:R-:W-:-:S00]  /*0190*/  BRA `(.L_x_0) ;  /* 0xfffffffc00fc7947 */ /* 0x000fc0000383ffff */
[----:B------:R-:W-:-:S00]  /*01a0*/  NOP ;  /* 0x0000000000007918 */ /* 0x000fc00000000000 */
        /* <DEDUP_REMOVED lines=13> */
.L_x_1:


//--------------------- .nv.shared.reserved.0     --------------------------
	.section	.nv.shared.reserved.0,"aw",@nobits
	.weak		__nv_reservedSMEM_offset_0_alias
	.size		__nv_reservedSMEM_offset_0_alias, 0, 64
	.other		__nv_reservedSMEM_offset_0_alias,@"STO_CUDA_RESERVED_SHARED STV_DEFAULT"
__nv_reservedSMEM_offset_0_alias:
	.zero		0
	.zero		64


//--------------------- .nv.constant0._Z3addPiS_S_i --------------------------
	.section	.nv.constant0._Z3addPiS_S_i,"a",@progbits
	.sectionflags	@""
	.align	4
.nv.constant0._Z3addPiS_S_i:
	.zero		924


//--------------------- SYMBOLS --------------------------

	.type		.nv.reservedSmem.offset0,@object
	.size		.nv.reservedSmem.offset0,0x4
